//
// Generated by NVIDIA NVVM Compiler
//
// Compiler Build ID: CL-36424714
// Cuda compilation tools, release 13.0, V13.0.88
// Based on NVVM 20.0.0
//

.version 9.0
.target sm_100
.address_size 64

	// .globl	_Z17fnv1a_hash_kernelPKiPjii

.visible .entry _Z17fnv1a_hash_kernelPKiPjii(
	.param .u64 .ptr .align 1 _Z17fnv1a_hash_kernelPKiPjii_param_0,
	.param .u64 .ptr .align 1 _Z17fnv1a_hash_kernelPKiPjii_param_1,
	.param .u32 _Z17fnv1a_hash_kernelPKiPjii_param_2,
	.param .u32 _Z17fnv1a_hash_kernelPKiPjii_param_3
)
{
	.reg .pred 	%p<7>;
	.reg .b32 	%r<99>;
	.reg .b64 	%rd<9>;

	ld.param.u64 	%rd1, [_Z17fnv1a_hash_kernelPKiPjii_param_0];
	ld.param.u64 	%rd2, [_Z17fnv1a_hash_kernelPKiPjii_param_1];
	ld.param.u32 	%r18, [_Z17fnv1a_hash_kernelPKiPjii_param_2];
	ld.param.u32 	%r17, [_Z17fnv1a_hash_kernelPKiPjii_param_3];
	mov.u32 	%r19, %tid.x;
	mov.u32 	%r20, %ctaid.x;
	mov.u32 	%r21, %ntid.x;
	mad.lo.s32 	%r1, %r20, %r21, %r19;
	setp.ge.s32 	%p1, %r1, %r18;
	@%p1 bra 	$L__BB0_9;
	cvta.to.global.u64 	%rd3, %rd1;
	mul.wide.s32 	%rd4, %r1, 4;
	add.s64 	%rd5, %rd3, %rd4;
	ld.global.u32 	%r98, [%rd5];
	setp.lt.s32 	%p2, %r17, 1;
	@%p2 bra 	$L__BB0_8;
	and.b32  	%r3, %r17, 3;
	setp.lt.u32 	%p3, %r17, 4;
	@%p3 bra 	$L__BB0_5;
	and.b32  	%r23, %r17, 2147483644;
	neg.s32 	%r92, %r23;
$L__BB0_4:
	and.b32  	%r24, %r98, 255;
	xor.b32  	%r25, %r24, -2128831035;
	mul.lo.s32 	%r26, %r25, 16777619;
	shr.u32 	%r27, %r98, 8;
	and.b32  	%r28, %r27, 255;
	xor.b32  	%r29, %r28, %r26;
	mul.lo.s32 	%r30, %r29, 16777619;
	shr.u32 	%r31, %r98, 16;
	and.b32  	%r32, %r31, 255;
	xor.b32  	%r33, %r32, %r30;
	mul.lo.s32 	%r34, %r33, 16777619;
	shr.u32 	%r35, %r98, 24;
	xor.b32  	%r36, %r35, %r34;
	mul.lo.s32 	%r37, %r36, 16777619;
	and.b32  	%r38, %r37, 255;
	xor.b32  	%r39, %r38, -2128831035;
	mul.lo.s32 	%r40, %r39, 16777619;
	shr.u32 	%r41, %r37, 8;
	and.b32  	%r42, %r41, 255;
	xor.b32  	%r43, %r42, %r40;
	mul.lo.s32 	%r44, %r43, 16777619;
	shr.u32 	%r45, %r37, 16;
	and.b32  	%r46, %r45, 255;
	xor.b32  	%r47, %r46, %r44;
	mul.lo.s32 	%r48, %r47, 16777619;
	shr.u32 	%r49, %r37, 24;
	xor.b32  	%r50, %r49, %r48;
	mul.lo.s32 	%r51, %r50, 16777619;
	and.b32  	%r52, %r51, 255;
	xor.b32  	%r53, %r52, -2128831035;
	mul.lo.s32 	%r54, %r53, 16777619;
	shr.u32 	%r55, %r51, 8;
	and.b32  	%r56, %r55, 255;
	xor.b32  	%r57, %r56, %r54;
	mul.lo.s32 	%r58, %r57, 16777619;
	shr.u32 	%r59, %r51, 16;
	and.b32  	%r60, %r59, 255;
	xor.b32  	%r61, %r60, %r58;
	mul.lo.s32 	%r62, %r61, 16777619;
	shr.u32 	%r63, %r51, 24;
	xor.b32  	%r64, %r63, %r62;
	mul.lo.s32 	%r65, %r64, 16777619;
	and.b32  	%r66, %r65, 255;
	xor.b32  	%r67, %r66, -2128831035;
	mul.lo.s32 	%r68, %r67, 16777619;
	shr.u32 	%r69, %r65, 8;
	and.b32  	%r70, %r69, 255;
	xor.b32  	%r71, %r70, %r68;
	mul.lo.s32 	%r72, %r71, 16777619;
	shr.u32 	%r73, %r65, 16;
	and.b32  	%r74, %r73, 255;
	xor.b32  	%r75, %r74, %r72;
	mul.lo.s32 	%r76, %r75, 16777619;
	shr.u32 	%r77, %r65, 24;
	xor.b32  	%r78, %r77, %r76;
	mul.lo.s32 	%r98, %r78, 16777619;
	add.s32 	%r92, %r92, 4;
	setp.ne.s32 	%p4, %r92, 0;
	@%p4 bra 	$L__BB0_4;
$L__BB0_5:
	setp.eq.s32 	%p5, %r3, 0;
	@%p5 bra 	$L__BB0_8;
	neg.s32 	%r96, %r3;
$L__BB0_7:
	.pragma "nounroll";
	and.b32  	%r79, %r98, 255;
	xor.b32  	%r80, %r79, -2128831035;
	mul.lo.s32 	%r81, %r80, 16777619;
	shr.u32 	%r82, %r98, 8;
	and.b32  	%r83, %r82, 255;
	xor.b32  	%r84, %r83, %r81;
	mul.lo.s32 	%r85, %r84, 16777619;
	shr.u32 	%r86, %r98, 16;
	and.b32  	%r87, %r86, 255;
	xor.b32  	%r88, %r87, %r85;
	mul.lo.s32 	%r89, %r88, 16777619;
	shr.u32 	%r90, %r98, 24;
	xor.b32  	%r91, %r90, %r89;
	mul.lo.s32 	%r98, %r91, 16777619;
	add.s32 	%r96, %r96, 1;
	setp.ne.s32 	%p6, %r96, 0;
	@%p6 bra 	$L__BB0_7;
$L__BB0_8:
	cvta.to.global.u64 	%rd6, %rd2;
	add.s64 	%rd8, %rd6, %rd4;
	st.global.u32 	[%rd8], %r98;
$L__BB0_9:
	ret;

}


// ===== COMPILED SASS (sm_100) =====

	.target	sm_100

	.elftype	@"ET_EXEC"


//--------------------- .note.nv.tkinfo           --------------------------
	.section	.note.nv.tkinfo,"",@"SHT_NOTE"
	.sectionflags	@"SHF_NOTE_NV_TKINFO"
	.tkinfo
        /*0018*/ 	.word	0x00000002
        /*0030*/ 	.string	""
        /*0030*/ 	.string	"ptxas"
        /*0030*/ 	.string	"Cuda compilation tools, release 13.0, V13.0.88"
        /*0030*/ 	.string	"Build cuda_13.0.r13.0/compiler.36424714_0"
        /*0030*/ 	.string	"-arch sm_100 -m 64 "



//--------------------- .note.nv.cuinfo           --------------------------
	.section	.note.nv.cuinfo,"",@"SHT_NOTE"
	.sectionflags	@"SHF_NOTE_NV_CUINFO"
        /*0018*/ 	.short	0x0002
        /*001a*/ 	.short	0x0064
        /*001c*/ 	.short	0x0082
	.zero		2


//--------------------- .nv.info                  --------------------------
	.section	.nv.info,"",@"SHT_CUDA_INFO"
	.align	4


	//----- nvinfo : EIATTR_REGCOUNT
	.align		4
        /*0000*/ 	.byte	0x04, 0x2f
        /*0002*/ 	.short	(.L_1 - .L_0)
	.align		4
.L_0:
        /*0004*/ 	.word	index@(_Z17fnv1a_hash_kernelPKiPjii)
        /*0008*/ 	.word	0x00000008


	//----- nvinfo : EIATTR_FRAME_SIZE
	.align		4
.L_1:
        /*000c*/ 	.byte	0x04, 0x11
        /*000e*/ 	.short	(.L_3 - .L_2)
	.align		4
.L_2:
        /*0010*/ 	.word	index@(_Z17fnv1a_hash_kernelPKiPjii)
        /*0014*/ 	.word	0x00000000


	//----- nvinfo : EIATTR_MIN_STACK_SIZE
	.align		4
.L_3:
        /*0018*/ 	.byte	0x04, 0x12
        /*001a*/ 	.short	(.L_5 - .L_4)
	.align		4
.L_4:
        /*001c*/ 	.word	index@(_Z17fnv1a_hash_kernelPKiPjii)
        /*0020*/ 	.word	0x00000000
.L_5:


//--------------------- .nv.compat                --------------------------
	.section	.nv.compat,"",@"SHT_CUDA_COMPAT_INFO"
	.align	4
        /*0000*/ 	.byte	0x02, 0x09, 0x00, 0x00, 0x02, 0x02, 0x01, 0x00, 0x02, 0x05, 0x05, 0x00, 0x03, 0x07, 0x01, 0x01
        /*0010*/ 	.byte	0x02, 0x03, 0x00, 0x00, 0x02, 0x06, 0x01, 0x00, 0x04, 0x0b, 0x08, 0x00, 0x09, 0x00, 0x00, 0x00
        /*0020*/ 	.byte	0x00, 0x00, 0x00, 0x00


//--------------------- .nv.info._Z17fnv1a_hash_kernelPKiPjii --------------------------
	.section	.nv.info._Z17fnv1a_hash_kernelPKiPjii,"",@"SHT_CUDA_INFO"
	.sectionflags	@""
	.align	4


	//----- nvinfo : EIATTR_CUDA_API_VERSION
	.align		4
        /*0000*/ 	.byte	0x04, 0x37
        /*0002*/ 	.short	(.L_7 - .L_6)
.L_6:
        /*0004*/ 	.word	0x00000082


	//----- nvinfo : EIATTR_KPARAM_INFO
	.align		4
.L_7:
        /*0008*/ 	.byte	0x04, 0x17
        /*000a*/ 	.short	(.L_9 - .L_8)
.L_8:
        /*000c*/ 	.word	0x00000000
        /*0010*/ 	.short	0x0003
        /*0012*/ 	.short	0x0014
        /*0014*/ 	.byte	0x00, 0xf0, 0x11, 0x00


	//----- nvinfo : EIATTR_KPARAM_INFO
	.align		4
.L_9:
        /*0018*/ 	.byte	0x04, 0x17
        /*001a*/ 	.short	(.L_11 - .L_10)
.L_10:
        /*001c*/ 	.word	0x00000000
        /*0020*/ 	.short	0x0002
        /*0022*/ 	.short	0x0010
        /*0024*/ 	.byte	0x00, 0xf0, 0x11, 0x00


	//----- nvinfo : EIATTR_KPARAM_INFO
	.align		4
.L_11:
        /*0028*/ 	.byte	0x04, 0x17
        /*002a*/ 	.short	(.L_13 - .L_12)
.L_12:
        /*002c*/ 	.word	0x00000000
        /*0030*/ 	.short	0x0001
        /*0032*/ 	.short	0x0008
        /*0034*/ 	.byte	0x00, 0xf5, 0x21, 0x00


	//----- nvinfo : EIATTR_KPARAM_INFO
	.align		4
.L_13:
        /*0038*/ 	.byte	0x04, 0x17
        /*003a*/ 	.short	(.L_15 - .L_14)
.L_14:
        /*003c*/ 	.word	0x00000000
        /*0040*/ 	.short	0x0000
        /*0042*/ 	.short	0x0000
        /*0044*/ 	.byte	0x00, 0xf5, 0x21, 0x00


	//----- nvinfo : EIATTR_SPARSE_MMA_MASK
	.align		4
.L_15:
        /*0048*/ 	.byte	0x03, 0x50
        /*004a*/ 	.short	0x0000


	//----- nvinfo : EIATTR_MAXREG_COUNT
	.align		4
        /*004c*/ 	.byte	0x03, 0x1b
        /*004e*/ 	.short	0x00ff


	//----- nvinfo : EIATTR_MERCURY_ISA_VERSION
	.align		4
        /*0050*/ 	.byte	0x03, 0x5f
        /*0052*/ 	.short	0x0101


	//----- nvinfo : EIATTR_VRC_CTA_INIT_COUNT
	.align		4
        /*0054*/ 	.byte	0x02, 0x4a
	.zero		1
	.zero		1


	//----- nvinfo : EIATTR_EXIT_INSTR_OFFSETS
	.align		4
        /*0058*/ 	.byte	0x04, 0x1c
        /*005a*/ 	.short	(.L_17 - .L_16)


	//   ....[0]....
.L_16:
        /*005c*/ 	.word	0x00000070


	//   ....[1]....
        /*0060*/ 	.word	0x000005c0


	//----- nvinfo : EIATTR_CBANK_PARAM_SIZE
	.align		4
.L_17:
        /*0064*/ 	.byte	0x03, 0x19
        /*0066*/ 	.short	0x0018


	//----- nvinfo : EIATTR_PARAM_CBANK
	.align		4
        /*0068*/ 	.byte	0x04, 0x0a
        /*006a*/ 	.short	(.L_19 - .L_18)
	.align		4
.L_18:
        /*006c*/ 	.word	index@(.nv.constant0._Z17fnv1a_hash_kernelPKiPjii)
        /*0070*/ 	.short	0x0380
        /*0072*/ 	.short	0x0018


	//----- nvinfo : EIATTR_SW_WAR
	.align		4
.L_19:
        /*0074*/ 	.byte	0x04, 0x36
        /*0076*/ 	.short	(.L_21 - .L_20)
.L_20:
        /*0078*/ 	.word	0x00000008
.L_21:


//--------------------- .nv.callgraph             --------------------------
	.section	.nv.callgraph,"",@"SHT_CUDA_CALLGRAPH"
	.align	4
	.sectionentsize	8
	.align		4
        /*0000*/ 	.word	0x00000000
	.align		4
        /*0004*/ 	.word	0xffffffff
	.align		4
        /*0008*/ 	.word	0x00000000
	.align		4
        /*000c*/ 	.word	0xfffffffe
	.align		4
        /*0010*/ 	.word	0x00000000
	.align		4
        /*0014*/ 	.word	0xfffffffd
	.align		4
        /*0018*/ 	.word	0x00000000
	.align		4
        /*001c*/ 	.word	0xfffffffc


//--------------------- .text._Z17fnv1a_hash_kernelPKiPjii --------------------------
	.section	.text._Z17fnv1a_hash_kernelPKiPjii,"ax",@progbits
	.align	128
        .global         _Z17fnv1a_hash_kernelPKiPjii
        .type           _Z17fnv1a_hash_kernelPKiPjii,@function
        .size           _Z17fnv1a_hash_kernelPKiPjii,(.L_x_5 - _Z17fnv1a_hash_kernelPKiPjii)
        .other          _Z17fnv1a_hash_kernelPKiPjii,@"STO_CUDA_ENTRY STV_DEFAULT"
_Z17fnv1a_hash_kernelPKiPjii:
.text._Z17fnv1a_hash_kernelPKiPjii:
[----:B------:R-:W-:Y:S01]  /*0000*/  LDC R1, c[0x0][0x37c] ;  /* 0x0000df00ff017b82 */ /* 0x000fe20000000800 */
[----:B------:R-:W0:Y:S07]  /*0010*/  S2R R0, SR_TID.X ;  /* 0x0000000000007919 */ /* 0x000e2e0000002100 */
[----:B------:R-:W0:Y:S01]  /*0020*/  S2UR UR4, SR_CTAID.X ;  /* 0x00000000000479c3 */ /* 0x000e220000002500 */
[----:B------:R-:W1:Y:S07]  /*0030*/  LDCU UR5, c[0x0][0x390] ;  /* 0x00007200ff0577ac */ /* 0x000e6e0008000800 */
[----:B------:R-:W0:Y:S02]  /*0040*/  LDC R3, c[0x0][0x360] ;  /* 0x0000d800ff037b82 */ /* 0x000e240000000800 */
[----:B0-----:R-:W-:-:S05]  /*0050*/  IMAD R0, R3, UR4, R0 ;  /* 0x0000000403007c24 */ /* 0x001fca000f8e0200 */
[----:B-1----:R-:W-:-:S13]  /*0060*/  ISETP.GE.AND P0, PT, R0, UR5, PT ;  /* 0x0000000500007c0c */ /* 0x002fda000bf06270 */
[----:B------:R-:W-:Y:S05]  /*0070*/  @P0 EXIT ;  /* 0x000000000000094d */ /* 0x000fea0003800000 */
[----:B------:R-:W0:Y:S01]  /*0080*/  LDC.64 R2, c[0x0][0x380] ;  /* 0x0000e000ff027b82 */ /* 0x000e220000000a00 */
[----:B------:R-:W1:Y:S01]  /*0090*/  LDCU.64 UR6, c[0x0][0x358] ;  /* 0x00006b00ff0677ac */ /* 0x000e620008000a00 */
[----:B------:R-:W2:Y:S01]  /*00a0*/  LDCU UR5, c[0x0][0x394] ;  /* 0x00007280ff0577ac */ /* 0x000ea20008000800 */
[----:B0-----:R-:W-:-:S05]  /*00b0*/  IMAD.WIDE R2, R0, 0x4, R2 ;  /* 0x0000000400027825 */ /* 0x001fca00078e0202 */
[----:B-1----:R0:W5:Y:S01]  /*00c0*/  LDG.E R5, desc[UR6][R2.64] ;  /* 0x0000000602057981 */ /* 0x002162000c1e1900 */
[----:B--2---:R-:W-:-:S09]  /*00d0*/  UISETP.GE.AND UP0, UPT, UR5, 0x1, UPT ;  /* 0x000000010500788c */ /* 0x004fd2000bf06270 */
[----:B0-----:R-:W-:Y:S05]  /*00e0*/  BRA.U !UP0, `(.L_x_0) ;  /* 0x0000000508287547 */ /* 0x001fea000b800000 */
[----:B------:R-:W-:Y:S02]  /*00f0*/  UISETP.GE.U32.AND UP1, UPT, UR5, 0x4, UPT ;  /* 0x000000040500788c */ /* 0x000fe4000bf26070 */
[----:B------:R-:W-:-:S04]  /*0100*/  ULOP3.LUT UR4, UR5, 0x3, URZ, 0xc0, !UPT ;  /* 0x0000000305047892 */ /* 0x000fc8000f8ec0ff */
[----:B------:R-:W-:-:S03]  /*0110*/  UISETP.NE.AND UP0, UPT, UR4, URZ, UPT ;  /* 0x000000ff0400728c */ /* 0x000fc6000bf05270 */
[----:B------:R-:W-:Y:S08]  /*0120*/  BRA.U !UP1, `(.L_x_1) ;  /* 0x0000000109d47547 */ /* 0x000ff0000b800000 */
[----:B------:R-:W-:-:S04]  /*0130*/  ULOP3.LUT UR5, UR5, 0x7ffffffc, URZ, 0xc0, !UPT ;  /* 0x7ffffffc05057892 */ /* 0x000fc8000f8ec0ff */
[----:B------:R-:W-:-:S12]  /*0140*/  UIADD3 UR5, UPT, UPT, -UR5, URZ, URZ ;  /* 0x000000ff05057290 */ /* 0x000fd8000fffe1ff */
.L_x_2:
[----:B-----5:R-:W-:Y:S01]  /*0150*/  LOP3.LUT R2, R5, 0xff, RZ, 0xc0, !PT ;  /* 0x000000ff05027812 */ /* 0x020fe200078ec0ff */
[----:B------:R-:W-:Y:S01]  /*0160*/  UIADD3 UR5, UPT, UPT, UR5, 0x4, URZ ;  /* 0x0000000405057890 */ /* 0x000fe2000fffe0ff */
[----:B------:R-:W-:Y:S02]  /*0170*/  SHF.R.U32.HI R3, RZ, 0x8, R5 ;  /* 0x00000008ff037819 */ /* 0x000fe40000011605 */
[----:B------:R-:W-:Y:S01]  /*0180*/  LOP3.LUT R2, R2, 0x811c9dc5, RZ, 0x3c, !PT ;  /* 0x811c9dc502027812 */ /* 0x000fe200078e3cff */
[----:B------:R-:W-:-:S04]  /*0190*/  UISETP.NE.AND UP1, UPT, UR5, URZ, UPT ;  /* 0x000000ff0500728c */ /* 0x000fc8000bf25270 */
[----:B------:R-:W-:-:S05]  /*01a0*/  IMAD R2, R2, 0x1000193, RZ ;  /* 0x0100019302027824 */ /* 0x000fca00078e02ff */
[----:B------:R-:W-:Y:S02]  /*01b0*/  LOP3.LUT R2, R2, 0xff, R3, 0x78, !PT ;  /* 0x000000ff02027812 */ /* 0x000fe400078e7803 */
[--C-:B------:R-:W-:Y:S02]  /*01c0*/  SHF.R.U32.HI R3, RZ, 0x10, R5.reuse ;  /* 0x00000010ff037819 */ /* 0x100fe40000011605 */
[----:B------:R-:W-:Y:S01]  /*01d0*/  SHF.R.U32.HI R5, RZ, 0x18, R5 ;  /* 0x00000018ff057819 */ /* 0x000fe20000011605 */
[----:B------:R-:W-:-:S05]  /*01e0*/  IMAD R2, R2, 0x1000193, RZ ;  /* 0x0100019302027824 */ /* 0x000fca00078e02ff */
[----:B------:R-:W-:-:S05]  /*01f0*/  LOP3.LUT R2, R2, 0xff, R3, 0x78, !PT ;  /* 0x000000ff02027812 */ /* 0x000fca00078e7803 */
[----:B------:R-:W-:-:S05]  /*0200*/  IMAD R2, R2, 0x1000193, RZ ;  /* 0x0100019302027824 */ /* 0x000fca00078e02ff */
[----:B------:R-:W-:-:S05]  /*0210*/  LOP3.LUT R2, R5, R2, RZ, 0x3c, !PT ;  /* 0x0000000205027212 */ /* 0x000fca00078e3cff */
[----:B------:R-:W-:-:S05]  /*0220*/  IMAD R2, R2, 0x1000193, RZ ;  /* 0x0100019302027824 */ /* 0x000fca00078e02ff */
[----:B------:R-:W-:Y:S02]  /*0230*/  LOP3.LUT R3, R2, 0xff, RZ, 0xc0, !PT ;  /* 0x000000ff02037812 */ /* 0x000fe400078ec0ff */
[----:B------:R-:W-:Y:S02]  /*0240*/  SHF.R.U32.HI R4, RZ, 0x8, R2 ;  /* 0x00000008ff047819 */ /* 0x000fe40000011602 */
[----:B------:R-:W-:-:S05]  /*0250*/  LOP3.LUT R3, R3, 0x811c9dc5, RZ, 0x3c, !PT ;  /* 0x811c9dc503037812 */ /* 0x000fca00078e3cff */
        /* <DEDUP_REMOVED lines=32> */
[----:B------:R-:W-:Y:S01]  /*0460*/  IMAD R5, R2, 0x1000193, RZ ;  /* 0x0100019302057824 */ /* 0x000fe200078e02ff */
[----:B------:R-:W-:Y:S06]  /*0470*/  BRA.U UP1, `(.L_x_2) ;  /* 0xfffffffd01347547 */ /* 0x000fec000b83ffff */
.L_x_1:
[----:B------:R-:W-:Y:S05]  /*0480*/  BRA.U !UP0, `(.L_x_0) ;  /* 0x0000000108407547 */ /* 0x000fea000b800000 */
[----:B------:R-:W-:-:S12]  /*0490*/  UIADD3 UR4, UPT, UPT, -UR4, URZ, URZ ;  /* 0x000000ff04047290 */ /* 0x000fd8000fffe1ff */
.L_x_3:
        /* <DEDUP_REMOVED lines=15> */
.L_x_0:
[----:B------:R-:W0:Y:S02]  /*0590*/  LDC.64 R2, c[0x0][0x388] ;  /* 0x0000e200ff027b82 */ /* 0x000e240000000a00 */
[----:B0-----:R-:W-:-:S05]  /*05a0*/  IMAD.WIDE R2, R0, 0x4, R2 ;  /* 0x0000000400027825 */ /* 0x001fca00078e0202 */
[----:B-----5:R-:W-:Y:S01]  /*05b0*/  STG.E desc[UR6][R2.64], R5 ;  /* 0x0000000502007986 */ /* 0x020fe2000c101906 */
[----:B------:R-:W-:Y:S05]  /*05c0*/  EXIT ;  /* 0x000000000000794d */ /* 0x000fea0003800000 */
.L_x_4:
[----:B------:R-:W-:-:S00]  /*05d0*/  BRA `(.L_x_4) ;  /* 0xfffffffc00fc7947 */ /* 0x000fc0000383ffff */
[----:B------:R-:W-:-:S00]  /*05e0*/  NOP ;  /* 0x0000000000007918 */ /* 0x000fc00000000000 */
        /* <DEDUP_REMOVED lines=9> */
.L_x_5:


//--------------------- .nv.shared.reserved.0     --------------------------
	.section	.nv.shared.reserved.0,"aw",@nobits
	.weak		__nv_reservedSMEM_offset_0_alias
	.size		__nv_reservedSMEM_offset_0_alias, 0, 64
	.other		__nv_reservedSMEM_offset_0_alias,@"STO_CUDA_RESERVED_SHARED STV_DEFAULT"
__nv_reservedSMEM_offset_0_alias:
	.zero		0
	.zero		64


//--------------------- .nv.constant0._Z17fnv1a_hash_kernelPKiPjii --------------------------
	.section	.nv.constant0._Z17fnv1a_hash_kernelPKiPjii,"a",@progbits
	.sectionflags	@""
	.align	4
.nv.constant0._Z17fnv1a_hash_kernelPKiPjii:
	.zero		920


//--------------------- SYMBOLS --------------------------

	.type		.nv.reservedSmem.offset0,@object
	.size		.nv.reservedSmem.offset0,0x4
